//
// Generated by NVIDIA NVVM Compiler
//
// Compiler Build ID: CL-36424714
// Cuda compilation tools, release 13.0, V13.0.88
// Based on NVVM 20.0.0
//

.version 9.0
.target sm_100
.address_size 64

	// .globl	_Z5solvePi
// _ZZ5solvePiE6rowHas has been demoted
// _ZZ5solvePiE6colHas has been demoted
// _ZZ5solvePiE6boxHas has been demoted
// _ZZ5solvePiE7changed has been demoted
// _ZZ5solvePiE8rowCount has been demoted
// _ZZ5solvePiE8colCount has been demoted
// _ZZ5solvePiE8boxCount has been demoted

.visible .entry _Z5solvePi(
	.param .u64 .ptr .align 1 _Z5solvePi_param_0
)
{
	.reg .pred 	%p<52>;
	.reg .b16 	%rs<62>;
	.reg .b32 	%r<285>;
	.reg .b64 	%rd<5>;
	// demoted variable
	.shared .align 1 .b8 _ZZ5solvePiE6rowHas[625];
	// demoted variable
	.shared .align 1 .b8 _ZZ5solvePiE6colHas[625];
	// demoted variable
	.shared .align 1 .b8 _ZZ5solvePiE6boxHas[625];
	// demoted variable
	.shared .align 1 .u8 _ZZ5solvePiE7changed;
	// demoted variable
	.shared .align 4 .b8 _ZZ5solvePiE8rowCount[2500];
	// demoted variable
	.shared .align 4 .b8 _ZZ5solvePiE8colCount[2500];
	// demoted variable
	.shared .align 4 .b8 _ZZ5solvePiE8boxCount[2500];
	ld.param.u64 	%rd2, [_Z5solvePi_param_0];
	cvta.to.global.u64 	%rd3, %rd2;
	mov.u32 	%r1, %tid.x;
	mov.u32 	%r2, %tid.y;
	cvt.u16.u32 	%rs6, %r1;
	mul.hi.u16 	%rs7, %rs6, 13108;
	cvt.u32.u16 	%r87, %rs7;
	cvt.u16.u32 	%rs8, %r2;
	mul.hi.u16 	%rs9, %rs8, 13108;
	mul.lo.s16 	%rs10, %rs9, 5;
	sub.s16 	%rs11, %rs8, %rs10;
	cvt.u32.u16 	%r88, %rs11;
	sub.s32 	%r89, %r2, %r88;
	add.s32 	%r3, %r89, %r87;
	mad.lo.s32 	%r4, %r2, 25, %r1;
	mul.wide.u32 	%rd4, %r4, 4;
	add.s64 	%rd1, %rd3, %rd4;
	ld.global.u32 	%r266, [%rd1];
	mul.lo.s16 	%rs12, %rs7, 5;
	sub.s16 	%rs13, %rs6, %rs12;
	mul.lo.s16 	%rs14, %rs13, 5;
	cvt.u32.u16 	%r90, %rs14;
	add.s32 	%r91, %r2, %r90;
	cvt.u16.u32 	%rs15, %r3;
	mul.hi.u16 	%rs16, %rs15, 13108;
	mul.lo.s16 	%rs17, %rs16, 5;
	sub.s16 	%rs18, %rs15, %rs17;
	cvt.u32.u16 	%r92, %rs18;
	add.s32 	%r6, %r91, %r92;
	setp.ne.s32 	%p1, %r4, 0;
	@%p1 bra 	$L__BB0_2;
	mov.b16 	%rs19, 1;
	st.shared.u8 	[_ZZ5solvePiE7changed], %rs19;
$L__BB0_2:
	mul.lo.s32 	%r93, %r2, 25;
	mov.u32 	%r94, _ZZ5solvePiE6rowHas;
	add.s32 	%r95, %r94, %r93;
	add.s32 	%r96, %r95, %r1;
	mov.b16 	%rs20, 0;
	st.shared.u8 	[%r96], %rs20;
	mov.u32 	%r97, _ZZ5solvePiE6colHas;
	add.s32 	%r7, %r97, %r93;
	add.s32 	%r98, %r7, %r1;
	st.shared.u8 	[%r98], %rs20;
	mov.u32 	%r99, _ZZ5solvePiE6boxHas;
	add.s32 	%r100, %r99, %r93;
	add.s32 	%r101, %r100, %r1;
	st.shared.u8 	[%r101], %rs20;
	mul.lo.s32 	%r102, %r2, 100;
	mov.u32 	%r103, _ZZ5solvePiE8rowCount;
	add.s32 	%r104, %r103, %r102;
	shl.b32 	%r105, %r1, 2;
	add.s32 	%r106, %r104, %r105;
	mov.b32 	%r107, 0;
	st.shared.u32 	[%r106], %r107;
	mov.u32 	%r108, _ZZ5solvePiE8colCount;
	add.s32 	%r8, %r108, %r102;
	add.s32 	%r109, %r8, %r105;
	st.shared.u32 	[%r109], %r107;
	mov.u32 	%r110, _ZZ5solvePiE8boxCount;
	add.s32 	%r111, %r110, %r102;
	add.s32 	%r112, %r111, %r105;
	st.shared.u32 	[%r112], %r107;
	bar.sync 	0;
	setp.eq.s32 	%p2, %r266, 0;
	mad.lo.s32 	%r9, %r1, 25, %r94;
	mad.lo.s32 	%r10, %r3, 25, %r99;
	@%p2 bra 	$L__BB0_4;
	add.s32 	%r113, %r9, %r266;
	mov.b16 	%rs21, 1;
	st.shared.u8 	[%r113+-1], %rs21;
	add.s32 	%r114, %r7, %r266;
	st.shared.u8 	[%r114+-1], %rs21;
	add.s32 	%r115, %r10, %r266;
	st.shared.u8 	[%r115+-1], %rs21;
$L__BB0_4:
	bar.sync 	0;
	mad.lo.s32 	%r11, %r1, 100, %r103;
	mad.lo.s32 	%r12, %r3, 100, %r110;
	mov.b32 	%r247, 1;
	mov.b32 	%r246, 0;
	mov.u32 	%r258, %r246;
	mov.u32 	%r257, %r246;
$L__BB0_5:
	setp.ne.s32 	%p3, %r266, 0;
	add.s32 	%r18, %r246, %r6;
	mul.hi.u32 	%r121, %r18, 1374389535;
	shr.u32 	%r122, %r121, 3;
	mul.lo.s32 	%r123, %r122, 25;
	sub.s32 	%r19, %r18, %r123;
	@%p3 bra 	$L__BB0_10;
	add.s32 	%r124, %r9, %r19;
	ld.shared.u8 	%rs22, [%r124];
	setp.ne.s16 	%p4, %rs22, 0;
	@%p4 bra 	$L__BB0_10;
	add.s32 	%r125, %r10, %r19;
	ld.shared.u8 	%rs23, [%r125];
	setp.ne.s16 	%p5, %rs23, 0;
	@%p5 bra 	$L__BB0_10;
	add.s32 	%r126, %r7, %r19;
	ld.shared.u8 	%rs24, [%r126];
	setp.ne.s16 	%p6, %rs24, 0;
	@%p6 bra 	$L__BB0_10;
	or.b32  	%r257, %r247, %r257;
	add.s32 	%r258, %r258, 1;
	shl.b32 	%r127, %r19, 2;
	add.s32 	%r128, %r11, %r127;
	ld.shared.u32 	%r129, [%r128];
	add.s32 	%r130, %r129, 1;
	st.shared.u32 	[%r128], %r130;
	add.s32 	%r131, %r8, %r127;
	ld.shared.u32 	%r132, [%r131];
	add.s32 	%r133, %r132, 1;
	st.shared.u32 	[%r131], %r133;
	add.s32 	%r134, %r12, %r127;
	ld.shared.u32 	%r135, [%r134];
	add.s32 	%r136, %r135, 1;
	st.shared.u32 	[%r134], %r136;
	mov.u32 	%r259, %r19;
$L__BB0_10:
	bar.sync 	0;
	setp.eq.s32 	%p7, %r246, 24;
	@%p7 bra 	$L__BB0_27;
	setp.ne.s32 	%p8, %r266, 0;
	add.s32 	%r137, %r18, 1;
	mul.hi.u32 	%r138, %r137, 1374389535;
	shr.u32 	%r139, %r138, 3;
	mul.lo.s32 	%r140, %r139, 25;
	sub.s32 	%r25, %r137, %r140;
	@%p8 bra 	$L__BB0_16;
	add.s32 	%r141, %r9, %r25;
	ld.shared.u8 	%rs25, [%r141];
	setp.ne.s16 	%p9, %rs25, 0;
	@%p9 bra 	$L__BB0_16;
	add.s32 	%r142, %r10, %r25;
	ld.shared.u8 	%rs26, [%r142];
	setp.ne.s16 	%p10, %rs26, 0;
	@%p10 bra 	$L__BB0_16;
	add.s32 	%r143, %r7, %r25;
	ld.shared.u8 	%rs27, [%r143];
	setp.ne.s16 	%p11, %rs27, 0;
	@%p11 bra 	$L__BB0_16;
	shl.b32 	%r144, %r247, 1;
	or.b32  	%r257, %r144, %r257;
	add.s32 	%r258, %r258, 1;
	shl.b32 	%r145, %r25, 2;
	add.s32 	%r146, %r11, %r145;
	ld.shared.u32 	%r147, [%r146];
	add.s32 	%r148, %r147, 1;
	st.shared.u32 	[%r146], %r148;
	add.s32 	%r149, %r8, %r145;
	ld.shared.u32 	%r150, [%r149];
	add.s32 	%r151, %r150, 1;
	st.shared.u32 	[%r149], %r151;
	add.s32 	%r152, %r12, %r145;
	ld.shared.u32 	%r153, [%r152];
	add.s32 	%r154, %r153, 1;
	st.shared.u32 	[%r152], %r154;
	mov.u32 	%r259, %r25;
$L__BB0_16:
	setp.ne.s32 	%p12, %r266, 0;
	bar.sync 	0;
	add.s32 	%r155, %r18, 2;
	mul.hi.u32 	%r156, %r155, 1374389535;
	shr.u32 	%r157, %r156, 3;
	mul.lo.s32 	%r158, %r157, 25;
	sub.s32 	%r31, %r155, %r158;
	@%p12 bra 	$L__BB0_21;
	add.s32 	%r159, %r9, %r31;
	ld.shared.u8 	%rs28, [%r159];
	setp.ne.s16 	%p13, %rs28, 0;
	@%p13 bra 	$L__BB0_21;
	add.s32 	%r160, %r10, %r31;
	ld.shared.u8 	%rs29, [%r160];
	setp.ne.s16 	%p14, %rs29, 0;
	@%p14 bra 	$L__BB0_21;
	add.s32 	%r161, %r7, %r31;
	ld.shared.u8 	%rs30, [%r161];
	setp.ne.s16 	%p15, %rs30, 0;
	@%p15 bra 	$L__BB0_21;
	shl.b32 	%r162, %r247, 2;
	or.b32  	%r257, %r162, %r257;
	add.s32 	%r258, %r258, 1;
	shl.b32 	%r163, %r31, 2;
	add.s32 	%r164, %r11, %r163;
	ld.shared.u32 	%r165, [%r164];
	add.s32 	%r166, %r165, 1;
	st.shared.u32 	[%r164], %r166;
	add.s32 	%r167, %r8, %r163;
	ld.shared.u32 	%r168, [%r167];
	add.s32 	%r169, %r168, 1;
	st.shared.u32 	[%r167], %r169;
	add.s32 	%r170, %r12, %r163;
	ld.shared.u32 	%r171, [%r170];
	add.s32 	%r172, %r171, 1;
	st.shared.u32 	[%r170], %r172;
	mov.u32 	%r259, %r31;
$L__BB0_21:
	setp.ne.s32 	%p16, %r266, 0;
	bar.sync 	0;
	add.s32 	%r173, %r18, 3;
	mul.hi.u32 	%r174, %r173, 1374389535;
	shr.u32 	%r175, %r174, 3;
	mul.lo.s32 	%r176, %r175, 25;
	sub.s32 	%r37, %r173, %r176;
	@%p16 bra 	$L__BB0_26;
	add.s32 	%r177, %r9, %r37;
	ld.shared.u8 	%rs31, [%r177];
	setp.ne.s16 	%p17, %rs31, 0;
	@%p17 bra 	$L__BB0_26;
	add.s32 	%r178, %r10, %r37;
	ld.shared.u8 	%rs32, [%r178];
	setp.ne.s16 	%p18, %rs32, 0;
	@%p18 bra 	$L__BB0_26;
	add.s32 	%r179, %r7, %r37;
	ld.shared.u8 	%rs33, [%r179];
	setp.ne.s16 	%p19, %rs33, 0;
	@%p19 bra 	$L__BB0_26;
	shl.b32 	%r180, %r247, 3;
	or.b32  	%r257, %r180, %r257;
	add.s32 	%r258, %r258, 1;
	shl.b32 	%r181, %r37, 2;
	add.s32 	%r182, %r11, %r181;
	ld.shared.u32 	%r183, [%r182];
	add.s32 	%r184, %r183, 1;
	st.shared.u32 	[%r182], %r184;
	add.s32 	%r185, %r8, %r181;
	ld.shared.u32 	%r186, [%r185];
	add.s32 	%r187, %r186, 1;
	st.shared.u32 	[%r185], %r187;
	add.s32 	%r188, %r12, %r181;
	ld.shared.u32 	%r189, [%r188];
	add.s32 	%r190, %r189, 1;
	st.shared.u32 	[%r188], %r190;
	mov.u32 	%r259, %r37;
$L__BB0_26:
	bar.sync 	0;
	shl.b32 	%r247, %r247, 4;
	add.s32 	%r246, %r246, 4;
	bra.uni 	$L__BB0_5;
$L__BB0_27:
	or.b32  	%r191, %r266, %r258;
	setp.ne.s32 	%p20, %r191, 0;
	@%p20 bra 	$L__BB0_29;
	mov.b16 	%rs34, 0;
	st.shared.u8 	[_ZZ5solvePiE7changed], %rs34;
$L__BB0_29:
	bar.sync 	0;
	setp.ne.s32 	%p21, %r258, 1;
	@%p21 bra 	$L__BB0_31;
	add.s32 	%r266, %r259, 1;
	add.s32 	%r193, %r9, %r259;
	mov.b16 	%rs35, 1;
	st.shared.u8 	[%r193], %rs35;
	add.s32 	%r194, %r7, %r259;
	st.shared.u8 	[%r194], %rs35;
	add.s32 	%r195, %r10, %r259;
	st.shared.u8 	[%r195], %rs35;
	mov.b32 	%r257, 0;
	mov.u32 	%r258, %r257;
$L__BB0_31:
	ld.shared.u8 	%rs36, [_ZZ5solvePiE7changed];
	setp.eq.s16 	%p22, %rs36, 0;
	@%p22 bra 	$L__BB0_60;
$L__BB0_32:
	setp.ne.s32 	%p23, %r4, 0;
	bar.sync 	0;
	@%p23 bra 	$L__BB0_34;
	mov.b16 	%rs37, 0;
	st.shared.u8 	[_ZZ5solvePiE7changed], %rs37;
$L__BB0_34:
	mov.b16 	%rs61, 1;
	mov.b32 	%r271, 1;
	mov.b32 	%r270, 0;
$L__BB0_35:
	add.s32 	%r58, %r270, %r6;
	mul.hi.u32 	%r198, %r58, 1374389535;
	shr.u32 	%r199, %r198, 3;
	mul.lo.s32 	%r200, %r199, 25;
	sub.s32 	%r59, %r58, %r200;
	and.b32  	%r201, %r271, %r257;
	setp.eq.s32 	%p24, %r201, 0;
	shl.b32 	%r202, %r59, 2;
	add.s32 	%r60, %r11, %r202;
	add.s32 	%r61, %r8, %r202;
	add.s32 	%r62, %r12, %r202;
	@%p24 bra 	$L__BB0_41;
	add.s32 	%r203, %r9, %r59;
	ld.shared.u8 	%rs39, [%r203];
	setp.ne.s16 	%p25, %rs39, 0;
	@%p25 bra 	$L__BB0_39;
	add.s32 	%r204, %r10, %r59;
	ld.shared.u8 	%rs40, [%r204];
	setp.ne.s16 	%p26, %rs40, 0;
	@%p26 bra 	$L__BB0_39;
	add.s32 	%r205, %r7, %r59;
	ld.shared.u8 	%rs41, [%r205];
	setp.eq.s16 	%p27, %rs41, 0;
	@%p27 bra 	$L__BB0_40;
$L__BB0_39:
	xor.b32  	%r257, %r271, %r257;
	add.s32 	%r258, %r258, -1;
	ld.shared.u32 	%r206, [%r60];
	add.s32 	%r207, %r206, -1;
	st.shared.u32 	[%r60], %r207;
	ld.shared.u32 	%r208, [%r61];
	add.s32 	%r209, %r208, -1;
	st.shared.u32 	[%r61], %r209;
	ld.shared.u32 	%r210, [%r62];
	add.s32 	%r211, %r210, -1;
	st.shared.u32 	[%r62], %r211;
	bra.uni 	$L__BB0_41;
$L__BB0_40:
	and.b16  	%rs42, %rs61, 255;
	setp.eq.s16 	%p28, %rs42, 0;
	selp.b32 	%r259, %r259, %r59, %p28;
$L__BB0_41:
	bar.sync 	0;
	and.b32  	%r212, %r257, %r271;
	setp.eq.s32 	%p29, %r212, 0;
	mov.u16 	%rs60, %rs61;
	@%p29 bra 	$L__BB0_45;
	ld.shared.u32 	%r213, [%r60];
	setp.eq.s32 	%p30, %r213, 1;
	mov.b16 	%rs60, 0;
	@%p30 bra 	$L__BB0_45;
	ld.shared.u32 	%r214, [%r62];
	setp.eq.s32 	%p31, %r214, 1;
	@%p31 bra 	$L__BB0_45;
	ld.shared.u32 	%r215, [%r61];
	setp.eq.s32 	%p32, %r215, 1;
	selp.b16 	%rs60, 0, %rs61, %p32;
$L__BB0_45:
	shl.b32 	%r69, %r271, 1;
	setp.eq.s32 	%p33, %r270, 24;
	@%p33 bra 	$L__BB0_57;
	add.s32 	%r216, %r58, 1;
	mul.hi.u32 	%r217, %r216, 1374389535;
	shr.u32 	%r218, %r217, 3;
	mul.lo.s32 	%r219, %r218, 25;
	sub.s32 	%r70, %r216, %r219;
	and.b32  	%r220, %r69, %r257;
	setp.eq.s32 	%p34, %r220, 0;
	shl.b32 	%r221, %r70, 2;
	add.s32 	%r71, %r11, %r221;
	add.s32 	%r72, %r8, %r221;
	add.s32 	%r73, %r12, %r221;
	@%p34 bra 	$L__BB0_52;
	add.s32 	%r222, %r9, %r70;
	ld.shared.u8 	%rs45, [%r222];
	setp.ne.s16 	%p35, %rs45, 0;
	@%p35 bra 	$L__BB0_50;
	add.s32 	%r223, %r10, %r70;
	ld.shared.u8 	%rs46, [%r223];
	setp.ne.s16 	%p36, %rs46, 0;
	@%p36 bra 	$L__BB0_50;
	add.s32 	%r224, %r7, %r70;
	ld.shared.u8 	%rs47, [%r224];
	setp.eq.s16 	%p37, %rs47, 0;
	@%p37 bra 	$L__BB0_51;
$L__BB0_50:
	xor.b32  	%r257, %r69, %r257;
	add.s32 	%r258, %r258, -1;
	ld.shared.u32 	%r225, [%r71];
	add.s32 	%r226, %r225, -1;
	st.shared.u32 	[%r71], %r226;
	ld.shared.u32 	%r227, [%r72];
	add.s32 	%r228, %r227, -1;
	st.shared.u32 	[%r72], %r228;
	ld.shared.u32 	%r229, [%r73];
	add.s32 	%r230, %r229, -1;
	st.shared.u32 	[%r73], %r230;
	bra.uni 	$L__BB0_52;
$L__BB0_51:
	and.b16  	%rs48, %rs60, 255;
	setp.eq.s16 	%p38, %rs48, 0;
	selp.b32 	%r259, %r259, %r70, %p38;
$L__BB0_52:
	bar.sync 	0;
	and.b32  	%r231, %r257, %r69;
	setp.eq.s32 	%p39, %r231, 0;
	mov.u16 	%rs61, %rs60;
	@%p39 bra 	$L__BB0_56;
	ld.shared.u32 	%r232, [%r71];
	setp.eq.s32 	%p40, %r232, 1;
	mov.b16 	%rs61, 0;
	@%p40 bra 	$L__BB0_56;
	ld.shared.u32 	%r233, [%r73];
	setp.eq.s32 	%p41, %r233, 1;
	@%p41 bra 	$L__BB0_56;
	ld.shared.u32 	%r234, [%r72];
	setp.eq.s32 	%p42, %r234, 1;
	selp.b16 	%rs61, 0, %rs60, %p42;
$L__BB0_56:
	shl.b32 	%r271, %r271, 2;
	add.s32 	%r270, %r270, 2;
	bra.uni 	$L__BB0_35;
$L__BB0_57:
	setp.ne.s32 	%p43, %r258, 1;
	and.b16  	%rs51, %rs60, 255;
	setp.ne.s16 	%p44, %rs51, 0;
	and.pred  	%p45, %p43, %p44;
	@%p45 bra 	$L__BB0_59;
	add.s32 	%r266, %r259, 1;
	add.s32 	%r236, %r9, %r259;
	mov.b16 	%rs52, 1;
	st.shared.u8 	[%r236], %rs52;
	add.s32 	%r237, %r7, %r259;
	st.shared.u8 	[%r237], %rs52;
	add.s32 	%r238, %r10, %r259;
	st.shared.u8 	[%r238], %rs52;
	st.shared.u8 	[_ZZ5solvePiE7changed], %rs52;
	mov.b32 	%r257, 0;
	mov.u32 	%r258, %r257;
$L__BB0_59:
	bar.sync 	0;
	ld.shared.u8 	%rs53, [_ZZ5solvePiE7changed];
	setp.ne.s16 	%p46, %rs53, 0;
	@%p46 bra 	$L__BB0_32;
$L__BB0_60:
	add.s32 	%r239, %r9, %r2;
	ld.shared.u8 	%rs54, [%r239];
	setp.eq.s16 	%p47, %rs54, 0;
	@%p47 bra 	$L__BB0_63;
	mad.lo.s32 	%r241, %r1, 25, %r97;
	add.s32 	%r242, %r241, %r2;
	ld.shared.u8 	%rs55, [%r242];
	setp.eq.s16 	%p48, %rs55, 0;
	@%p48 bra 	$L__BB0_63;
	add.s32 	%r243, %r10, %r2;
	ld.shared.u8 	%rs56, [%r243];
	setp.ne.s16 	%p49, %rs56, 0;
	@%p49 bra 	$L__BB0_64;
$L__BB0_63:
	mov.b16 	%rs57, 1;
	st.shared.u8 	[_ZZ5solvePiE7changed], %rs57;
$L__BB0_64:
	setp.eq.s32 	%p50, %r4, 0;
	bar.sync 	0;
	ld.shared.u8 	%rs58, [_ZZ5solvePiE7changed];
	setp.ne.s16 	%p51, %rs58, 0;
	selp.b32 	%r244, 0, %r266, %p51;
	selp.b32 	%r245, %r244, %r266, %p50;
	st.global.u32 	[%rd1], %r245;
	ret;

}


// ===== COMPILED SASS (sm_100) =====

	.target	sm_100

	.elftype	@"ET_EXEC"


//--------------------- .note.nv.tkinfo           --------------------------
	.section	.note.nv.tkinfo,"",@"SHT_NOTE"
	.sectionflags	@"SHF_NOTE_NV_TKINFO"
	.tkinfo
        /*0018*/ 	.word	0x00000002
        /*0030*/ 	.string	""
        /*0030*/ 	.string	"ptxas"
        /*0030*/ 	.string	"Cuda compilation tools, release 13.0, V13.0.88"
        /*0030*/ 	.string	"Build cuda_13.0.r13.0/compiler.36424714_0"
        /*0030*/ 	.string	"-arch sm_100 -m 64 "



//--------------------- .note.nv.cuinfo           --------------------------
	.section	.note.nv.cuinfo,"",@"SHT_NOTE"
	.sectionflags	@"SHF_NOTE_NV_CUINFO"
        /*0018*/ 	.short	0x0002
        /*001a*/ 	.short	0x0064
        /*001c*/ 	.short	0x0082
	.zero		2


//--------------------- .nv.info                  --------------------------
	.section	.nv.info,"",@"SHT_CUDA_INFO"
	.align	4


	//----- nvinfo : EIATTR_REGCOUNT
	.align		4
        /*0000*/ 	.byte	0x04, 0x2f
        /*0002*/ 	.short	(.L_1 - .L_0)
	.align		4
.L_0:
        /*0004*/ 	.word	index@(_Z5solvePi)
        /*0008*/ 	.word	0x0000001c


	//----- nvinfo : EIATTR_FRAME_SIZE
	.align		4
.L_1:
        /*000c*/ 	.byte	0x04, 0x11
        /*000e*/ 	.short	(.L_3 - .L_2)
	.align		4
.L_2:
        /*0010*/ 	.word	index@(_Z5solvePi)
        /*0014*/ 	.word	0x00000000


	//----- nvinfo : EIATTR_MIN_STACK_SIZE
	.align		4
.L_3:
        /*0018*/ 	.byte	0x04, 0x12
        /*001a*/ 	.short	(.L_5 - .L_4)
	.align		4
.L_4:
        /*001c*/ 	.word	index@(_Z5solvePi)
        /*0020*/ 	.word	0x00000000
.L_5:


//--------------------- .nv.compat                --------------------------
	.section	.nv.compat,"",@"SHT_CUDA_COMPAT_INFO"
	.align	4
        /*0000*/ 	.byte	0x02, 0x09, 0x00, 0x00, 0x02, 0x02, 0x01, 0x00, 0x02, 0x05, 0x05, 0x00, 0x03, 0x07, 0x01, 0x01
        /*0010*/ 	.byte	0x02, 0x03, 0x00, 0x00, 0x02, 0x06, 0x01, 0x00, 0x04, 0x0b, 0x08, 0x00, 0x09, 0x00, 0x00, 0x00
        /*0020*/ 	.byte	0x00, 0x00, 0x00, 0x00


//--------------------- .nv.info._Z5solvePi       --------------------------
	.section	.nv.info._Z5solvePi,"",@"SHT_CUDA_INFO"
	.sectionflags	@""
	.align	4


	//----- nvinfo : EIATTR_CUDA_API_VERSION
	.align		4
        /*0000*/ 	.byte	0x04, 0x37
        /*0002*/ 	.short	(.L_7 - .L_6)
.L_6:
        /*0004*/ 	.word	0x00000082


	//----- nvinfo : EIATTR_KPARAM_INFO
	.align		4
.L_7:
        /*0008*/ 	.byte	0x04, 0x17
        /*000a*/ 	.short	(.L_9 - .L_8)
.L_8:
        /*000c*/ 	.word	0x00000000
        /*0010*/ 	.short	0x0000
        /*0012*/ 	.short	0x0000
        /*0014*/ 	.byte	0x00, 0xf5, 0x21, 0x00


	//----- nvinfo : EIATTR_SPARSE_MMA_MASK
	.align		4
.L_9:
        /*0018*/ 	.byte	0x03, 0x50
        /*001a*/ 	.short	0x0000


	//----- nvinfo : EIATTR_MAXREG_COUNT
	.align		4
        /*001c*/ 	.byte	0x03, 0x1b
        /*001e*/ 	.short	0x00ff


	//----- nvinfo : EIATTR_NUM_BARRIERS
	.align		4
        /*0020*/ 	.byte	0x02, 0x4c
        /*0022*/ 	.byte	0x01
	.zero		1


	//----- nvinfo : EIATTR_MERCURY_ISA_VERSION
	.align		4
        /*0024*/ 	.byte	0x03, 0x5f
        /*0026*/ 	.short	0x0101


	//----- nvinfo : EIATTR_VRC_CTA_INIT_COUNT
	.align		4
        /*0028*/ 	.byte	0x02, 0x4a
	.zero		1
	.zero		1


	//----- nvinfo : EIATTR_EXIT_INSTR_OFFSETS
	.align		4
        /*002c*/ 	.byte	0x04, 0x1c
        /*002e*/ 	.short	(.L_11 - .L_10)


	//   ....[0]....
.L_10:
        /*0030*/ 	.word	0x00001c00


	//----- nvinfo : EIATTR_CRS_STACK_SIZE
	.align		4
.L_11:
        /*0034*/ 	.byte	0x04, 0x1e
        /*0036*/ 	.short	(.L_13 - .L_12)
.L_12:
        /*0038*/ 	.word	0x00000000


	//----- nvinfo : EIATTR_CBANK_PARAM_SIZE
	.align		4
.L_13:
        /*003c*/ 	.byte	0x03, 0x19
        /*003e*/ 	.short	0x0008


	//----- nvinfo : EIATTR_PARAM_CBANK
	.align		4
        /*0040*/ 	.byte	0x04, 0x0a
        /*0042*/ 	.short	(.L_15 - .L_14)
	.align		4
.L_14:
        /*0044*/ 	.word	index@(.nv.constant0._Z5solvePi)
        /*0048*/ 	.short	0x0380
        /*004a*/ 	.short	0x0008


	//----- nvinfo : EIATTR_SW_WAR
	.align		4
.L_15:
        /*004c*/ 	.byte	0x04, 0x36
        /*004e*/ 	.short	(.L_17 - .L_16)
.L_16:
        /*0050*/ 	.word	0x00000008
.L_17:


//--------------------- .nv.callgraph             --------------------------
	.section	.nv.callgraph,"",@"SHT_CUDA_CALLGRAPH"
	.align	4
	.sectionentsize	8
	.align		4
        /*0000*/ 	.word	0x00000000
	.align		4
        /*0004*/ 	.word	0xffffffff
	.align		4
        /*0008*/ 	.word	0x00000000
	.align		4
        /*000c*/ 	.word	0xfffffffe
	.align		4
        /*0010*/ 	.word	0x00000000
	.align		4
        /*0014*/ 	.word	0xfffffffd
	.align		4
        /*0018*/ 	.word	0x00000000
	.align		4
        /*001c*/ 	.word	0xfffffffc


//--------------------- .text._Z5solvePi          --------------------------
	.section	.text._Z5solvePi,"ax",@progbits
	.align	128
        .global         _Z5solvePi
        .type           _Z5solvePi,@function
        .size           _Z5solvePi,(.L_x_35 - _Z5solvePi)
        .other          _Z5solvePi,@"STO_CUDA_ENTRY STV_DEFAULT"
_Z5solvePi:
.text._Z5solvePi:
[----:B------:R-:W-:Y:S01]  /*0000*/  LDC R1, c[0x0][0x37c] ;  /* 0x0000df00ff017b82 */ /* 0x000fe20000000800 */
[----:B------:R-:W0:Y:S07]  /*0010*/  S2R R9, SR_TID.X ;  /* 0x0000000000097919 */ /* 0x000e2e0000002100 */
[----:B------:R-:W1:Y:S01]  /*0020*/  LDC.64 R2, c[0x0][0x380] ;  /* 0x0000e000ff027b82 */ /* 0x000e620000000a00 */
[----:B------:R-:W2:Y:S01]  /*0030*/  LDCU.64 UR8, c[0x0][0x358] ;  /* 0x00006b00ff0877ac */ /* 0x000ea20008000a00 */
[----:B------:R-:W0:Y:S02]  /*0040*/  S2R R8, SR_TID.Y ;  /* 0x0000000000087919 */ /* 0x000e240000002200 */
[----:B0-----:R-:W-:-:S04]  /*0050*/  IMAD R6, R8, 0x19, R9 ;  /* 0x0000001908067824 */ /* 0x001fc800078e0209 */
[----:B-1----:R-:W-:-:S05]  /*0060*/  IMAD.WIDE.U32 R2, R6, 0x4, R2 ;  /* 0x0000000406027825 */ /* 0x002fca00078e0002 */
[----:B--2---:R-:W2:Y:S01]  /*0070*/  LDG.E R7, desc[UR8][R2.64] ;  /* 0x0000000802077981 */ /* 0x004ea2000c1e1900 */
[----:B------:R-:W-:Y:S01]  /*0080*/  LOP3.LUT R0, R8, 0xffff, RZ, 0xc0, !PT ;  /* 0x0000ffff08007812 */ /* 0x000fe200078ec0ff */
[----:B------:R-:W-:Y:S01]  /*0090*/  IMAD.MOV.U32 R21, RZ, RZ, 0x1 ;  /* 0x00000001ff157424 */ /* 0x000fe200078e00ff */
[----:B------:R-:W-:Y:S01]  /*00a0*/  MOV R4, 0x400 ;  /* 0x0000040000047802 */ /* 0x000fe20000000f00 */
[----:B------:R-:W0:Y:S01]  /*00b0*/  S2R R12, SR_CgaCtaId ;  /* 0x00000000000c7919 */ /* 0x000e220000008800 */
[----:B------:R-:W-:Y:S01]  /*00c0*/  ISETP.NE.AND P0, PT, R6, RZ, PT ;  /* 0x000000ff0600720c */ /* 0x000fe20003f05270 */
[----:B------:R-:W-:Y:S01]  /*00d0*/  IMAD R0, R0, 0x3334, RZ ;  /* 0x0000333400007824 */ /* 0x000fe200078e02ff */
[C---:B------:R-:W-:Y:S01]  /*00e0*/  IADD3 R13, PT, PT, R4.reuse, 0x1118, RZ ;  /* 0x00001118040d7810 */ /* 0x040fe20007ffe0ff */
[C---:B------:R-:W-:Y:S01]  /*00f0*/  VIADD R5, R4.reuse, 0x271 ;  /* 0x0000027104057836 */ /* 0x040fe20000000000 */
[----:B------:R-:W-:Y:S01]  /*0100*/  UMOV UR5, 0x1 ;  /* 0x0000000100057882 */ /* 0x000fe20000000000 */
[C---:B------:R-:W-:Y:S01]  /*0110*/  VIADD R11, R4.reuse, 0x4e2 ;  /* 0x000004e2040b7836 */ /* 0x040fe20000000000 */
[----:B------:R-:W-:Y:S01]  /*0120*/  SHF.R.U32.HI R0, RZ, 0x10, R0 ;  /* 0x00000010ff007819 */ /* 0x000fe20000011600 */
[C---:B------:R-:W-:Y:S01]  /*0130*/  VIADD R16, R4.reuse, 0x754 ;  /* 0x0000075404107836 */ /* 0x040fe20000000000 */
[----:B------:R-:W-:Y:S01]  /*0140*/  UMOV UR4, URZ ;  /* 0x000000ff00047c82 */ /* 0x000fe20008000000 */
[----:B------:R-:W-:Y:S01]  /*0150*/  VIADD R15, R4, 0x1adc ;  /* 0x00001adc040f7836 */ /* 0x000fe20000000000 */
[----:B------:R-:W-:-:S05]  /*0160*/  PRMT R0, R0, 0x9910, RZ ;  /* 0x0000991000007816 */ /* 0x000fca00000000ff */
[----:B------:R-:W-:-:S04]  /*0170*/  IMAD R0, R0, 0x5, RZ ;  /* 0x0000000500007824 */ /* 0x000fc800078e02ff */
[----:B------:R-:W-:Y:S01]  /*0180*/  IMAD.MOV R19, RZ, RZ, -R0 ;  /* 0x000000ffff137224 */ /* 0x000fe200078e0a00 */
[----:B------:R-:W-:-:S04]  /*0190*/  LOP3.LUT R0, R9, 0xffff, RZ, 0xc0, !PT ;  /* 0x0000ffff09007812 */ /* 0x000fc800078ec0ff */
[----:B------:R-:W-:Y:S01]  /*01a0*/  PRMT R19, R19, 0x7710, RZ ;  /* 0x0000771013137816 */ /* 0x000fe200000000ff */
[----:B------:R-:W-:-:S03]  /*01b0*/  IMAD R17, R0, 0x3334, RZ ;  /* 0x0000333400117824 */ /* 0x000fc600078e02ff */
[----:B------:R-:W-:Y:S02]  /*01c0*/  IADD3 R0, PT, PT, R19, R8, RZ ;  /* 0x0000000813007210 */ /* 0x000fe40007ffe0ff */
[----:B------:R-:W-:Y:S02]  /*01d0*/  SHF.R.U32.HI R17, RZ, 0x10, R17 ;  /* 0x00000010ff117819 */ /* 0x000fe40000011611 */
[C---:B0-----:R-:W-:Y:S02]  /*01e0*/  LEA R10, R12.reuse, R4, 0x18 ;  /* 0x000000040c0a7211 */ /* 0x041fe400078ec0ff */
[C---:B------:R-:W-:Y:S02]  /*01f0*/  LEA R5, R12.reuse, R5, 0x18 ;  /* 0x000000050c057211 */ /* 0x040fe400078ec0ff */
[C---:B------:R-:W-:Y:S01]  /*0200*/  LEA R11, R12.reuse, R11, 0x18 ;  /* 0x0000000b0c0b7211 */ /* 0x040fe200078ec0ff */
[----:B------:R-:W-:Y:S01]  /*0210*/  @!P0 STS.U8 [R10+0x753], R21 ;  /* 0x000753150a008388 */ /* 0x000fe20000000000 */
[----:B------:R-:W-:Y:S01]  /*0220*/  LEA R16, R12, R16, 0x18 ;  /* 0x000000100c107211 */ /* 0x000fe200078ec0ff */
[----:B------:R-:W-:Y:S01]  /*0230*/  IMAD R4, R8, 0x19, R5 ;  /* 0x0000001908047824 */ /* 0x000fe200078e0205 */
[----:B------:R-:W-:Y:S01]  /*0240*/  LEA R13, R12, R13, 0x18 ;  /* 0x0000000d0c0d7211 */ /* 0x000fe200078ec0ff */
[----:B------:R-:W-:Y:S01]  /*0250*/  IMAD R20, R8, 0x19, R11 ;  /* 0x0000001908147824 */ /* 0x000fe200078e020b */
[----:B------:R-:W-:Y:S01]  /*0260*/  LEA R15, R12, R15, 0x18 ;  /* 0x0000000f0c0f7211 */ /* 0x000fe200078ec0ff */
[----:B------:R-:W-:Y:S01]  /*0270*/  IMAD R12, R8, 0x19, R10 ;  /* 0x00000019080c7824 */ /* 0x000fe200078e020a */
[----:B------:R-:W-:Y:S01]  /*0280*/  LOP3.LUT R0, R0, 0xffff, RZ, 0xc0, !PT ;  /* 0x0000ffff00007812 */ /* 0x000fe200078ec0ff */
[----:B------:R-:W-:-:S02]  /*0290*/  IMAD R22, R8, 0x64, R16 ;  /* 0x0000006408167824 */ /* 0x000fc400078e0210 */
[----:B------:R-:W-:Y:S01]  /*02a0*/  IMAD.IADD R14, R12, 0x1, R9 ;  /* 0x000000010c0e7824 */ /* 0x000fe200078e0209 */
[C---:B------:R-:W-:Y:S01]  /*02b0*/  IADD3 R12, PT, PT, R17.reuse, R8, -R0 ;  /* 0x00000008110c7210 */ /* 0x040fe20007ffe800 */
[C---:B------:R-:W-:Y:S01]  /*02c0*/  IMAD R0, R8.reuse, 0x64, R13 ;  /* 0x0000006408007824 */ /* 0x040fe200078e020d */
[----:B------:R-:W-:Y:S01]  /*02d0*/  PRMT R17, R17, 0x9910, RZ ;  /* 0x0000991011117816 */ /* 0x000fe200000000ff */
[----:B------:R-:W-:Y:S01]  /*02e0*/  IMAD R24, R8, 0x64, R15 ;  /* 0x0000006408187824 */ /* 0x000fe200078e020f */
[----:B------:R0:W-:Y:S01]  /*02f0*/  STS.U8 [R14], RZ ;  /* 0x000000ff0e007388 */ /* 0x0001e20000000000 */
[--C-:B------:R-:W-:Y:S02]  /*0300*/  IMAD.IADD R18, R4, 0x1, R9.reuse ;  /* 0x0000000104127824 */ /* 0x100fe400078e0209 */
[----:B------:R-:W-:Y:S01]  /*0310*/  IMAD.IADD R20, R20, 0x1, R9 ;  /* 0x0000000114147824 */ /* 0x000fe200078e0209 */
[C---:B------:R-:W-:Y:S01]  /*0320*/  LEA R24, R9.reuse, R24, 0x2 ;  /* 0x0000001809187211 */ /* 0x040fe200078e10ff */
[C---:B------:R-:W-:Y:S01]  /*0330*/  IMAD R22, R9.reuse, 0x4, R22 ;  /* 0x0000000409167824 */ /* 0x040fe200078e0216 */
[----:B------:R1:W-:Y:S01]  /*0340*/  STS.U8 [R18], RZ ;  /* 0x000000ff12007388 */ /* 0x0003e20000000000 */
[----:B------:R-:W-:Y:S01]  /*0350*/  IMAD.MOV.U32 R13, RZ, RZ, R17 ;  /* 0x000000ffff0d7224 */ /* 0x000fe200078e0011 */
[----:B------:R-:W-:Y:S01]  /*0360*/  LOP3.LUT R17, R12, 0xffff, RZ, 0xc0, !PT ;  /* 0x0000ffff0c117812 */ /* 0x000fe200078ec0ff */
[----:B0-----:R-:W-:Y:S01]  /*0370*/  IMAD R14, R9, 0x4, R0 ;  /* 0x00000004090e7824 */ /* 0x001fe200078e0200 */
[----:B------:R0:W-:Y:S01]  /*0380*/  STS.U8 [R20], RZ ;  /* 0x000000ff14007388 */ /* 0x0001e20000000000 */
[----:B------:R-:W-:-:S02]  /*0390*/  IMAD R13, R13, 0x5, RZ ;  /* 0x000000050d0d7824 */ /* 0x000fc400078e02ff */
[----:B------:R-:W-:Y:S01]  /*03a0*/  IMAD R17, R17, 0x3334, RZ ;  /* 0x0000333411117824 */ /* 0x000fe200078e02ff */
[----:B------:R-:W-:Y:S01]  /*03b0*/  STS [R22], RZ ;  /* 0x000000ff16007388 */ /* 0x000fe20000000800 */
[----:B-1----:R-:W-:Y:S02]  /*03c0*/  IMAD.MOV R18, RZ, RZ, -R13 ;  /* 0x000000ffff127224 */ /* 0x002fe400078e0a0d */
[----:B------:R-:W-:Y:S01]  /*03d0*/  IMAD R10, R9, 0x19, R10 ;  /* 0x00000019090a7824 */ /* 0x000fe200078e020a */
[----:B------:R1:W-:Y:S01]  /*03e0*/  STS [R14], RZ ;  /* 0x000000ff0e007388 */ /* 0x0003e20000000800 */
[----:B------:R-:W-:Y:S01]  /*03f0*/  SHF.R.U32.HI R13, RZ, 0x10, R17 ;  /* 0x00000010ff0d7819 */ /* 0x000fe20000011611 */
[----:B------:R-:W-:Y:S01]  /*0400*/  IMAD R11, R12, 0x19, R11 ;  /* 0x000000190c0b7824 */ /* 0x000fe200078e020b */
[----:B------:R-:W-:Y:S01]  /*0410*/  PRMT R18, R18, 0x7710, RZ ;  /* 0x0000771012127816 */ /* 0x000fe200000000ff */
[----:B------:R3:W-:Y:S01]  /*0420*/  STS [R24], RZ ;  /* 0x000000ff18007388 */ /* 0x0007e20000000800 */
[----:B0-----:R-:W-:-:S02]  /*0430*/  IMAD.MOV.U32 R20, RZ, RZ, 0x1 ;  /* 0x00000001ff147424 */ /* 0x001fc400078e00ff */
[----:B------:R-:W-:Y:S01]  /*0440*/  IMAD R15, R12, 0x64, R15 ;  /* 0x000000640c0f7824 */ /* 0x000fe200078e020f */
[----:B-1----:R-:W-:Y:S01]  /*0450*/  PRMT R14, R13, 0x9910, RZ ;  /* 0x000099100d0e7816 */ /* 0x002fe200000000ff */
[----:B------:R-:W-:Y:S01]  /*0460*/  IMAD R16, R9, 0x64, R16 ;  /* 0x0000006409107824 */ /* 0x000fe200078e0210 */
[----:B------:R-:W-:-:S04]  /*0470*/  IADD3 R13, PT, PT, R18, R9, RZ ;  /* 0x00000009120d7210 */ /* 0x000fc80007ffe0ff */
[----:B------:R-:W-:Y:S01]  /*0480*/  PRMT R21, R13, 0x9910, RZ ;  /* 0x000099100d157816 */ /* 0x000fe200000000ff */
[----:B------:R-:W-:-:S04]  /*0490*/  IMAD R13, R14, 0x5, RZ ;  /* 0x000000050e0d7824 */ /* 0x000fc800078e02ff */
[----:B------:R-:W-:Y:S01]  /*04a0*/  IMAD.MOV.U32 R14, RZ, RZ, R21 ;  /* 0x000000ffff0e7224 */ /* 0x000fe200078e0015 */
[----:B------:R-:W-:-:S04]  /*04b0*/  IADD3 R13, PT, PT, RZ, -R13, RZ ;  /* 0x8000000dff0d7210 */ /* 0x000fc80007ffe0ff */
[----:B------:R-:W-:Y:S01]  /*04c0*/  PRMT R21, R13, 0x7710, RZ ;  /* 0x000077100d157816 */ /* 0x000fe200000000ff */
[----:B------:R-:W-:-:S04]  /*04d0*/  IMAD R13, R14, 0x5, RZ ;  /* 0x000000050e0d7824 */ /* 0x000fc800078e02ff */
[----:B------:R-:W-:Y:S01]  /*04e0*/  IMAD.IADD R14, R12, 0x1, R21 ;  /* 0x000000010c0e7824 */ /* 0x000fe200078e0215 */
[----:B------:R-:W-:Y:S01]  /*04f0*/  LOP3.LUT R13, R13, 0xffff, RZ, 0xc0, !PT ;  /* 0x0000ffff0d0d7812 */ /* 0x000fe200078ec0ff */
[----:B------:R-:W-:-:S03]  /*0500*/  IMAD.MOV.U32 R12, RZ, RZ, RZ ;  /* 0x000000ffff0c7224 */ /* 0x000fc600078e00ff */
[----:B------:R-:W-:-:S04]  /*0510*/  LOP3.LUT R14, R14, 0xffff, RZ, 0xc0, !PT ;  /* 0x0000ffff0e0e7812 */ /* 0x000fc800078ec0ff */
[----:B------:R-:W-:Y:S01]  /*0520*/  IADD3 R13, PT, PT, R14, R8, R13 ;  /* 0x000000080e0d7210 */ /* 0x000fe20007ffe00d */
[----:B------:R-:W-:Y:S01]  /*0530*/  IMAD.MOV.U32 R14, RZ, RZ, RZ ;  /* 0x000000ffff0e7224 */ /* 0x000fe200078e00ff */
[----:B------:R-:W-:Y:S01]  /*0540*/  BAR.SYNC.DEFER_BLOCKING 0x0 ;  /* 0x0000000000007b1d */ /* 0x000fe20000010000 */
[----:B--2---:R-:W-:-:S13]  /*0550*/  ISETP.NE.AND P0, PT, R7, RZ, PT ;  /* 0x000000ff0700720c */ /* 0x004fda0003f05270 */
[C---:B------:R-:W-:Y:S02]  /*0560*/  @P0 IMAD.IADD R17, R7.reuse, 0x1, R10 ;  /* 0x0000000107110824 */ /* 0x040fe400078e020a */
[C---:B------:R-:W-:Y:S02]  /*0570*/  @P0 IMAD.IADD R18, R7.reuse, 0x1, R4 ;  /* 0x0000000107120824 */ /* 0x040fe400078e0204 */
[----:B------:R-:W-:Y:S01]  /*0580*/  @P0 IMAD.IADD R19, R7, 0x1, R11 ;  /* 0x0000000107130824 */ /* 0x000fe200078e020b */
[----:B------:R3:W-:Y:S04]  /*0590*/  @P0 STS.U8 [R17+-0x1], R20 ;  /* 0xffffff1411000388 */ /* 0x0007e80000000000 */
[----:B------:R3:W-:Y:S04]  /*05a0*/  @P0 STS.U8 [R18+-0x1], R20 ;  /* 0xffffff1412000388 */ /* 0x0007e80000000000 */
[----:B------:R3:W-:Y:S01]  /*05b0*/  @P0 STS.U8 [R19+-0x1], R20 ;  /* 0xffffff1413000388 */ /* 0x0007e20000000000 */
[----:B------:R-:W-:Y:S06]  /*05c0*/  BAR.SYNC.DEFER_BLOCKING 0x0 ;  /* 0x0000000000007b1d */ /* 0x000fec0000010000 */
.L_x_9:
[----:B------:R-:W-:Y:S01]  /*05d0*/  ISETP.NE.AND P0, PT, R7, RZ, PT ;  /* 0x000000ff0700720c */ /* 0x000fe20003f05270 */
[----:B------:R-:W-:Y:S01]  /*05e0*/  BSSY.RECONVERGENT B0, `(.L_x_0) ;  /* 0x0000021000007945 */ /* 0x000fe20003800200 */
[----:B---3--:R-:W-:-:S11]  /*05f0*/  IADD3 R18, PT, PT, R13, UR4, RZ ;  /* 0x000000040d127c10 */ /* 0x008fd6000fffe0ff */
[----:B012---:R-:W-:Y:S05]  /*0600*/  @P0 BRA `(.L_x_1) ;  /* 0x0000000000780947 */ /* 0x007fea0003800000 */
[----:B------:R-:W-:-:S05]  /*0610*/  IMAD.HI.U32 R19, R18, 0x51eb851f, RZ ;  /* 0x51eb851f12137827 */ /* 0x000fca00078e00ff */
[----:B------:R-:W-:-:S05]  /*0620*/  SHF.R.U32.HI R19, RZ, 0x3, R19 ;  /* 0x00000003ff137819 */ /* 0x000fca0000011613 */
[----:B------:R-:W-:-:S04]  /*0630*/  IMAD R19, R19, -0x19, R18 ;  /* 0xffffffe713137824 */ /* 0x000fc800078e0212 */
[----:B------:R-:W-:-:S06]  /*0640*/  IMAD.IADD R20, R10, 0x1, R19 ;  /* 0x000000010a147824 */ /* 0x000fcc00078e0213 */
[----:B------:R-:W0:Y:S02]  /*0650*/  LDS.U8 R20, [R20] ;  /* 0x0000000014147984 */ /* 0x000e240000000000 */
[----:B0-----:R-:W-:-:S13]  /*0660*/  ISETP.NE.AND P1, PT, R20, RZ, PT ;  /* 0x000000ff1400720c */ /* 0x001fda0003f25270 */
[----:B------:R-:W-:Y:S05]  /*0670*/  @P1 BRA `(.L_x_1) ;  /* 0x00000000005c1947 */ /* 0x000fea0003800000 */
        /* <DEDUP_REMOVED lines=8> */
[C---:B------:R-:W-:Y:S01]  /*0700*/  LEA R20, R19.reuse, R16, 0x2 ;  /* 0x0000001013147211 */ /* 0x040fe200078e10ff */
[C---:B------:R-:W-:Y:S01]  /*0710*/  IMAD R22, R19.reuse, 0x4, R0 ;  /* 0x0000000413167824 */ /* 0x040fe200078e0200 */
[----:B------:R-:W-:Y:S01]  /*0720*/  LEA R24, R19, R15, 0x2 ;  /* 0x0000000f13187211 */ /* 0x000fe200078e10ff */
[----:B------:R-:W-:Y:S01]  /*0730*/  VIADD R14, R14, 0x1 ;  /* 0x000000010e0e7836 */ /* 0x000fe20000000000 */
[----:B------:R-:W-:Y:S01]  /*0740*/  LOP3.LUT R12, R12, UR5, RZ, 0xfc, !PT ;  /* 0x000000050c0c7c12 */ /* 0x000fe2000f8efcff */
[----:B------:R-:W0:Y:S02]  /*0750*/  LDS R17, [R20] ;  /* 0x0000000014117984 */ /* 0x000e240000000800 */
[----:B0-----:R-:W-:-:S05]  /*0760*/  VIADD R21, R17, 0x1 ;  /* 0x0000000111157836 */ /* 0x001fca0000000000 */
[----:B------:R-:W-:Y:S04]  /*0770*/  STS [R20], R21 ;  /* 0x0000001514007388 */ /* 0x000fe80000000800 */
[----:B------:R-:W0:Y:S02]  /*0780*/  LDS R17, [R22] ;  /* 0x0000000016117984 */ /* 0x000e240000000800 */
[----:B0-----:R-:W-:-:S05]  /*0790*/  VIADD R23, R17, 0x1 ;  /* 0x0000000111177836 */ /* 0x001fca0000000000 */
[----:B------:R-:W-:Y:S04]  /*07a0*/  STS [R22], R23 ;  /* 0x0000001716007388 */ /* 0x000fe80000000800 */
[----:B------:R-:W0:Y:S02]  /*07b0*/  LDS R17, [R24] ;  /* 0x0000000018117984 */ /* 0x000e240000000800 */
[----:B0-----:R-:W-:Y:S02]  /*07c0*/  VIADD R25, R17, 0x1 ;  /* 0x0000000111197836 */ /* 0x001fe40000000000 */
[----:B------:R-:W-:-:S03]  /*07d0*/  IMAD.MOV.U32 R17, RZ, RZ, R19 ;  /* 0x000000ffff117224 */ /* 0x000fc600078e0013 */
[----:B------:R0:W-:Y:S04]  /*07e0*/  STS [R24], R25 ;  /* 0x0000001918007388 */ /* 0x0001e80000000800 */
.L_x_1:
[----:B------:R-:W-:Y:S05]  /*07f0*/  BSYNC.RECONVERGENT B0 ;  /* 0x0000000000007941 */ /* 0x000fea0003800200 */
.L_x_0:
[----:B------:R-:W-:Y:S01]  /*0800*/  BAR.SYNC.DEFER_BLOCKING 0x0 ;  /* 0x0000000000007b1d */ /* 0x000fe20000010000 */
[----:B------:R-:W-:-:S09]  /*0810*/  UISETP.NE.AND UP0, UPT, UR4, 0x18, UPT ;  /* 0x000000180400788c */ /* 0x000fd2000bf05270 */
[----:B------:R-:W-:Y:S05]  /*0820*/  BRA.U !UP0, `(.L_x_2) ;  /* 0x0000000508c47547 */ /* 0x000fea000b800000 */
[----:B------:R-:W-:Y:S04]  /*0830*/  BSSY.RECONVERGENT B0, `(.L_x_3) ;  /* 0x0000022000007945 */ /* 0x000fe80003800200 */
[----:B------:R-:W-:Y:S05]  /*0840*/  @P0 BRA `(.L_x_4) ;  /* 0x0000000000800947 */ /* 0x000fea0003800000 */
[----:B------:R-:W-:-:S05]  /*0850*/  IADD3 R19, PT, PT, R18, 0x1, RZ ;  /* 0x0000000112137810 */ /* 0x000fca0007ffe0ff */
[----:B------:R-:W-:-:S05]  /*0860*/  IMAD.HI.U32 R20, R19, 0x51eb851f, RZ ;  /* 0x51eb851f13147827 */ /* 0x000fca00078e00ff */
[----:B------:R-:W-:-:S05]  /*0870*/  SHF.R.U32.HI R20, RZ, 0x3, R20 ;  /* 0x00000003ff147819 */ /* 0x000fca0000011614 */
[----:B------:R-:W-:-:S04]  /*0880*/  IMAD R19, R20, -0x19, R19 ;  /* 0xffffffe714137824 */ /* 0x000fc800078e0213 */
[----:B------:R-:W-:-:S06]  /*0890*/  IMAD.IADD R20, R10, 0x1, R19 ;  /* 0x000000010a147824 */ /* 0x000fcc00078e0213 */
[----:B------:R-:W1:Y:S02]  /*08a0*/  LDS.U8 R20, [R20] ;  /* 0x0000000014147984 */ /* 0x000e640000000000 */
[----:B-1----:R-:W-:-:S13]  /*08b0*/  ISETP.NE.AND P1, PT, R20, RZ, PT ;  /* 0x000000ff1400720c */ /* 0x002fda0003f25270 */
[----:B------:R-:W-:Y:S05]  /*08c0*/  @P1 BRA `(.L_x_4) ;  /* 0x0000000000601947 */ /* 0x000fea0003800000 */
        /* <DEDUP_REMOVED lines=8> */
[C---:B------:R-:W-:Y:S01]  /*0950*/  LEA R20, R19.reuse, R16, 0x2 ;  /* 0x0000001013147211 */ /* 0x040fe200078e10ff */
[C---:B------:R-:W-:Y:S01]  /*0960*/  IMAD R22, R19.reuse, 0x4, R0 ;  /* 0x0000000413167824 */ /* 0x040fe200078e0200 */
[----:B0-----:R-:W-:Y:S01]  /*0970*/  LEA R24, R19, R15, 0x2 ;  /* 0x0000000f13187211 */ /* 0x001fe200078e10ff */
[----:B------:R-:W-:Y:S01]  /*0980*/  USHF.L.U32 UR6, UR5, 0x1, URZ ;  /* 0x0000000105067899 */ /* 0x000fe200080006ff */
[----:B------:R-:W-:Y:S01]  /*0990*/  VIADD R14, R14, 0x1 ;  /* 0x000000010e0e7836 */ /* 0x000fe20000000000 */
[----:B------:R-:W0:Y:S04]  /*09a0*/  LDS R17, [R20] ;  /* 0x0000000014117984 */ /* 0x000e280000000800 */
[----:B------:R-:W-:Y:S01]  /*09b0*/  LOP3.LUT R12, R12, UR6, RZ, 0xfc, !PT ;  /* 0x000000060c0c7c12 */ /* 0x000fe2000f8efcff */
        /* <DEDUP_REMOVED lines=9> */
.L_x_4:
[----:B------:R-:W-:Y:S05]  /*0a50*/  BSYNC.RECONVERGENT B0 ;  /* 0x0000000000007941 */ /* 0x000fea0003800200 */
.L_x_3:
[----:B------:R-:W-:Y:S06]  /*0a60*/  BAR.SYNC.DEFER_BLOCKING 0x0 ;  /* 0x0000000000007b1d */ /* 0x000fec0000010000 */
[----:B------:R-:W-:Y:S05]  /*0a70*/  @P0 BRA.U `(.L_x_5) ;  /* 0x00000001008c0947 */ /* 0x000fea0003800000 */
[----:B------:R-:W-:Y:S01]  /*0a80*/  IADD3 R19, PT, PT, R18, 0x2, RZ ;  /* 0x0000000212137810 */ /* 0x000fe20007ffe0ff */
[----:B------:R-:W-:Y:S04]  /*0a90*/  BSSY.RECONVERGENT B0, `(.L_x_5) ;  /* 0x0000021000007945 */ /* 0x000fe80003800200 */
[----:B------:R-:W-:-:S05]  /*0aa0*/  IMAD.HI.U32 R20, R19, 0x51eb851f, RZ ;  /* 0x51eb851f13147827 */ /* 0x000fca00078e00ff */
[----:B------:R-:W-:-:S05]  /*0ab0*/  SHF.R.U32.HI R20, RZ, 0x3, R20 ;  /* 0x00000003ff147819 */ /* 0x000fca0000011614 */
[----:B------:R-:W-:Y:S01]  /*0ac0*/  IMAD R19, R20, -0x19, R19 ;  /* 0xffffffe714137824 */ /* 0x000fe200078e0213 */
[----:B------:R-:W-:Y:S06]  /*0ad0*/  @P0 BRA `(.L_x_6) ;  /* 0x0000000000700947 */ /* 0x000fec0003800000 */
[----:B------:R-:W-:-:S06]  /*0ae0*/  IMAD.IADD R20, R10, 0x1, R19 ;  /* 0x000000010a147824 */ /* 0x000fcc00078e0213 */
[----:B------:R-:W2:Y:S02]  /*0af0*/  LDS.U8 R20, [R20] ;  /* 0x0000000014147984 */ /* 0x000ea40000000000 */
[----:B--2---:R-:W-:-:S13]  /*0b00*/  ISETP.NE.AND P1, PT, R20, RZ, PT ;  /* 0x000000ff1400720c */ /* 0x004fda0003f25270 */
[----:B------:R-:W-:Y:S05]  /*0b10*/  @P1 BRA `(.L_x_6) ;  /* 0x0000000000601947 */ /* 0x000fea0003800000 */
        /* <DEDUP_REMOVED lines=8> */
[C---:B------:R-:W-:Y:S01]  /*0ba0*/  LEA R20, R19.reuse, R16, 0x2 ;  /* 0x0000001013147211 */ /* 0x040fe200078e10ff */
[C---:B------:R-:W-:Y:S01]  /*0bb0*/  IMAD R22, R19.reuse, 0x4, R0 ;  /* 0x0000000413167824 */ /* 0x040fe200078e0200 */
[----:B01----:R-:W-:Y:S01]  /*0bc0*/  LEA R24, R19, R15, 0x2 ;  /* 0x0000000f13187211 */ /* 0x003fe200078e10ff */
        /* <DEDUP_REMOVED lines=13> */
.L_x_6:
[----:B------:R-:W-:Y:S05]  /*0ca0*/  BSYNC.RECONVERGENT B0 ;  /* 0x0000000000007941 */ /* 0x000fea0003800200 */
.L_x_5:
        /* <DEDUP_REMOVED lines=9> */
[----:B------:R-:W3:Y:S02]  /*0d40*/  LDS.U8 R18, [R18] ;  /* 0x0000000012127984 */ /* 0x000ee40000000000 */
[----:B---3--:R-:W-:-:S13]  /*0d50*/  ISETP.NE.AND P0, PT, R18, RZ, PT ;  /* 0x000000ff1200720c */ /* 0x008fda0003f05270 */
[----:B------:R-:W-:Y:S05]  /*0d60*/  @P0 BRA `(.L_x_8) ;  /* 0x0000000000600947 */ /* 0x000fea0003800000 */
        /* <DEDUP_REMOVED lines=8> */
[C---:B------:R-:W-:Y:S01]  /*0df0*/  LEA R18, R19.reuse, R16, 0x2 ;  /* 0x0000001013127211 */ /* 0x040fe200078e10ff */
[C---:B------:R-:W-:Y:S01]  /*0e00*/  IMAD R20, R19.reuse, 0x4, R0 ;  /* 0x0000000413147824 */ /* 0x040fe200078e0200 */
[----:B------:R-:W-:Y:S01]  /*0e10*/  LEA R22, R19, R15, 0x2 ;  /* 0x0000000f13167211 */ /* 0x000fe200078e10ff */
[----:B------:R-:W-:Y:S01]  /*0e20*/  USHF.L.U32 UR6, UR5, 0x3, URZ ;  /* 0x0000000305067899 */ /* 0x000fe200080006ff */
[----:B------:R-:W-:Y:S01]  /*0e30*/  VIADD R14, R14, 0x1 ;  /* 0x000000010e0e7836 */ /* 0x000fe20000000000 */
[----:B------:R-:W3:Y:S04]  /*0e40*/  LDS R17, [R18] ;  /* 0x0000000012117984 */ /* 0x000ee80000000800 */
[----:B------:R-:W-:Y:S01]  /*0e50*/  LOP3.LUT R12, R12, UR6, RZ, 0xfc, !PT ;  /* 0x000000060c0c7c12 */ /* 0x000fe2000f8efcff */
[----:B---3--:R-:W-:-:S05]  /*0e60*/  VIADD R21, R17, 0x1 ;  /* 0x0000000111157836 */ /* 0x008fca0000000000 */
[----:B------:R-:W-:Y:S04]  /*0e70*/  STS [R18], R21 ;  /* 0x0000001512007388 */ /* 0x000fe80000000800 */
[----:B------:R-:W3:Y:S02]  /*0e80*/  LDS R17, [R20] ;  /* 0x0000000014117984 */ /* 0x000ee40000000800 */
[----:B---3--:R-:W-:-:S05]  /*0e90*/  VIADD R23, R17, 0x1 ;  /* 0x0000000111177836 */ /* 0x008fca0000000000 */
[----:B------:R-:W-:Y:S04]  /*0ea0*/  STS [R20], R23 ;  /* 0x0000001714007388 */ /* 0x000fe80000000800 */
[----:B------:R-:W0:Y:S02]  /*0eb0*/  LDS R17, [R22] ;  /* 0x0000000016117984 */ /* 0x000e240000000800 */
[----:B012---:R-:W-:Y:S02]  /*0ec0*/  VIADD R25, R17, 0x1 ;  /* 0x0000000111197836 */ /* 0x007fe40000000000 */
[----:B------:R-:W-:-:S03]  /*0ed0*/  IMAD.MOV.U32 R17, RZ, RZ, R19 ;  /* 0x000000ffff117224 */ /* 0x000fc600078e0013 */
[----:B------:R3:W-:Y:S04]  /*0ee0*/  STS [R22], R25 ;  /* 0x0000001916007388 */ /* 0x0007e80000000800 */
.L_x_8:
[----:B------:R-:W-:Y:S05]  /*0ef0*/  BSYNC.RECONVERGENT B0 ;  /* 0x0000000000007941 */ /* 0x000fea0003800200 */
.L_x_7:
[----:B------:R-:W-:Y:S01]  /*0f00*/  BAR.SYNC.DEFER_BLOCKING 0x0 ;  /* 0x0000000000007b1d */ /* 0x000fe20000010000 */
[----:B------:R-:W-:Y:S02]  /*0f10*/  USHF.L.U32 UR5, UR5, 0x4, URZ ;  /* 0x0000000405057899 */ /* 0x000fe400080006ff */
[----:B------:R-:W-:-:S03]  /*0f20*/  UIADD3 UR4, UPT, UPT, UR4, 0x4, URZ ;  /* 0x0000000404047890 */ /* 0x000fc6000fffe0ff */
[----:B------:R-:W-:Y:S09]  /*0f30*/  BRA `(.L_x_9) ;  /* 0xfffffff400a47947 */ /* 0x000ff2000383ffff */
.L_x_2:
[----:B------:R-:W1:Y:S01]  /*0f40*/  S2UR UR5, SR_CgaCtaId ;  /* 0x00000000000579c3 */ /* 0x000e620000008800 */
[----:B------:R-:W-:Y:S01]  /*0f50*/  LOP3.LUT P1, RZ, R7, R14, RZ, 0xfc, !PT ;  /* 0x0000000e07ff7212 */ /* 0x000fe2000782fcff */
[----:B------:R-:W-:Y:S01]  /*0f60*/  UMOV UR4, 0x400 ;  /* 0x0000040000047882 */ /* 0x000fe20000000000 */
[----:B------:R-:W-:Y:S01]  /*0f70*/  ISETP.NE.AND P0, PT, R14, 0x1, PT ;  /* 0x000000010e00780c */ /* 0x000fe20003f05270 */
[----:B------:R-:W-:-:S12]  /*0f80*/  HFMA2 R23, -RZ, RZ, 0, 5.9604644775390625e-08 ;  /* 0x00000001ff177431 */ /* 0x000fd800000001ff */
[--C-:B------:R-:W-:Y:S02]  /*0f90*/  @!P0 IMAD.IADD R19, R10, 0x1, R17.reuse ;  /* 0x000000010a138824 */ /* 0x100fe400078e0211 */
[--C-:B------:R-:W-:Y:S02]  /*0fa0*/  @!P0 IMAD.IADD R20, R4, 0x1, R17.reuse ;  /* 0x0000000104148824 */ /* 0x100fe400078e0211 */
[----:B------:R-:W-:Y:S02]  /*0fb0*/  @!P0 IMAD.IADD R21, R11, 0x1, R17 ;  /* 0x000000010b158824 */ /* 0x000fe400078e0211 */
[----:B------:R-:W-:Y:S01]  /*0fc0*/  @!P0 VIADD R7, R17, 0x1 ;  /* 0x0000000111078836 */ /* 0x000fe20000000000 */
[----:B-1----:R-:W-:Y:S01]  /*0fd0*/  ULEA UR4, UR5, UR4, 0x18 ;  /* 0x0000000405047291 */ /* 0x002fe2000f8ec0ff */
[----:B------:R-:W-:Y:S02]  /*0fe0*/  @!P0 IMAD.MOV.U32 R12, RZ, RZ, RZ ;  /* 0x000000ffff0c8224 */ /* 0x000fe400078e00ff */
[----:B------:R-:W-:-:S03]  /*0ff0*/  @!P0 IMAD.MOV.U32 R14, RZ, RZ, RZ ;  /* 0x000000ffff0e8224 */ /* 0x000fc600078e00ff */
[----:B------:R-:W-:-:S03]  /*1000*/  MOV R18, UR4 ;  /* 0x0000000400127c02 */ /* 0x000fc60008000f00 */
[----:B------:R-:W-:Y:S01]  /*1010*/  @!P1 STS.U8 [UR4+0x753], RZ ;  /* 0x000753ffff009988 */ /* 0x000fe20008000004 */
[----:B------:R-:W-:Y:S06]  /*1020*/  BAR.SYNC.DEFER_BLOCKING 0x0 ;  /* 0x0000000000007b1d */ /* 0x000fec0000010000 */
[----:B------:R-:W-:Y:S04]  /*1030*/  @!P0 STS.U8 [R19], R23 ;  /* 0x0000001713008388 */ /* 0x000fe80000000000 */
[----:B------:R-:W-:Y:S04]  /*1040*/  @!P0 STS.U8 [R20], R23 ;  /* 0x0000001714008388 */ /* 0x000fe80000000000 */
[----:B------:R-:W-:Y:S04]  /*1050*/  @!P0 STS.U8 [R21], R23 ;  /* 0x0000001715008388 */ /* 0x000fe80000000000 */
[----:B------:R-:W1:Y:S02]  /*1060*/  LDS.U8 R22, [R18+0x753] ;  /* 0x0007530012167984 */ /* 0x000e640000000000 */
[----:B-1----:R-:W-:-:S13]  /*1070*/  ISETP.NE.AND P1, PT, R22, RZ, PT ;  /* 0x000000ff1600720c */ /* 0x002fda0003f25270 */
[----:B------:R-:W-:Y:S05]  /*1080*/  @!P1 BRA `(.L_x_10) ;  /* 0x0000000800709947 */ /* 0x000fea0003800000 */
.L_x_29:
[----:B------:R-:W-:Y:S01]  /*1090*/  BAR.SYNC.DEFER_BLOCKING 0x0 ;  /* 0x0000000000007b1d */ /* 0x000fe20000010000 */
[----:B------:R-:W-:-:S05]  /*10a0*/  ISETP.NE.AND P0, PT, R6, RZ, PT ;  /* 0x000000ff0600720c */ /* 0x000fca0003f05270 */
[----:B------:R-:W-:Y:S01]  /*10b0*/  UMOV UR5, 0x1 ;  /* 0x0000000100057882 */ /* 0x000fe20000000000 */
[----:B------:R-:W-:-:S07]  /*10c0*/  UMOV UR4, URZ ;  /* 0x000000ff00047c82 */ /* 0x000fce0008000000 */
[----:B------:R-:W1:Y:S01]  /*10d0*/  @!P0 S2R R19, SR_CgaCtaId ;  /* 0x0000000000138919 */ /* 0x000e620000008800 */
[----:B------:R-:W-:-:S04]  /*10e0*/  @!P0 MOV R18, 0x400 ;  /* 0x0000040000128802 */ /* 0x000fc80000000f00 */
[----:B-1----:R-:W-:Y:S02]  /*10f0*/  @!P0 LEA R19, R19, R18, 0x18 ;  /* 0x0000001213138211 */ /* 0x002fe400078ec0ff */
[----:B------:R-:W-:-:S03]  /*1100*/  MOV R18, 0x1 ;  /* 0x0000000100127802 */ /* 0x000fc60000000f00 */
[----:B0-----:R1:W-:Y:S04]  /*1110*/  @!P0 STS.U8 [R19+0x753], RZ ;  /* 0x000753ff13008388 */ /* 0x0013e80000000000 */
.L_x_26:
[----:B01----:R-:W-:Y:S01]  /*1120*/  VIADD R19, R13, UR4 ;  /* 0x000000040d137c36 */ /* 0x003fe20008000000 */
[----:B------:R-:W-:Y:S01]  /*1130*/  LOP3.LUT P0, RZ, R12, UR5, RZ, 0xc0, !PT ;  /* 0x000000050cff7c12 */ /* 0x000fe2000f80c0ff */
[----:B------:R-:W-:Y:S02]  /*1140*/  BSSY.RECONVERGENT B0, `(.L_x_11) ;  /* 0x0000025000007945 */ /* 0x000fe40003800200 */
[----:B------:R-:W-:-:S05]  /*1150*/  IMAD.HI.U32 R20, R19, 0x51eb851f, RZ ;  /* 0x51eb851f13147827 */ /* 0x000fca00078e00ff */
[----:B------:R-:W-:-:S05]  /*1160*/  SHF.R.U32.HI R20, RZ, 0x3, R20 ;  /* 0x00000003ff147819 */ /* 0x000fca0000011614 */
[----:B0-----:R-:W-:-:S04]  /*1170*/  IMAD R25, R20, -0x19, R19 ;  /* 0xffffffe714197824 */ /* 0x001fc800078e0213 */
[C---:B------:R-:W-:Y:S01]  /*1180*/  IMAD R21, R25.reuse, 0x4, R16 ;  /* 0x0000000419157824 */ /* 0x040fe200078e0210 */
[C---:B------:R-:W-:Y:S01]  /*1190*/  LEA R20, R25.reuse, R15, 0x2 ;  /* 0x0000000f19147211 */ /* 0x040fe200078e10ff */
[----:B------:R-:W-:Y:S01]  /*11a0*/  IMAD R22, R25, 0x4, R0 ;  /* 0x0000000419167824 */ /* 0x000fe200078e0200 */
[----:B------:R-:W-:Y:S06]  /*11b0*/  @!P0 BRA `(.L_x_12) ;  /* 0x0000000000748947 */ /* 0x000fec0003800000 */
[----:B------:R-:W-:Y:S01]  /*11c0*/  IMAD.IADD R23, R10, 0x1, R25 ;  /* 0x000000010a177824 */ /* 0x000fe200078e0219 */
[----:B------:R-:W-:Y:S05]  /*11d0*/  BSSY.RELIABLE B1, `(.L_x_13) ;  /* 0x000000d000017945 */ /* 0x000fea0003800100 */
        /* <DEDUP_REMOVED lines=10> */
[----:B------:R-:W-:Y:S05]  /*1280*/  @!P0 BREAK.RELIABLE B1 ;  /* 0x0000000000018942 */ /* 0x000fea0003800100 */
[----:B------:R-:W-:Y:S05]  /*1290*/  @!P0 BRA `(.L_x_15) ;  /* 0x0000000000348947 */ /* 0x000fea0003800000 */
.L_x_14:
[----:B------:R-:W-:Y:S05]  /*12a0*/  BSYNC.RELIABLE B1 ;  /* 0x0000000000017941 */ /* 0x000fea0003800100 */
.L_x_13:
[----:B------:R-:W0:Y:S01]  /*12b0*/  LDS R23, [R21] ;  /* 0x0000000015177984 */ /* 0x000e220000000800 */
[----:B------:R-:W-:Y:S01]  /*12c0*/  LOP3.LUT R12, R12, UR5, RZ, 0x3c, !PT ;  /* 0x000000050c0c7c12 */ /* 0x000fe2000f8e3cff */
[----:B------:R-:W-:Y:S01]  /*12d0*/  VIADD R14, R14, 0xffffffff ;  /* 0xffffffff0e0e7836 */ /* 0x000fe20000000000 */
[----:B0-----:R-:W-:-:S05]  /*12e0*/  IADD3 R24, PT, PT, R23, -0x1, RZ ;  /* 0xffffffff17187810 */ /* 0x001fca0007ffe0ff */
[----:B------:R-:W-:Y:S04]  /*12f0*/  STS [R21], R24 ;  /* 0x0000001815007388 */ /* 0x000fe80000000800 */
[----:B------:R-:W0:Y:S02]  /*1300*/  LDS R23, [R22] ;  /* 0x0000000016177984 */ /* 0x000e240000000800 */
[----:B0-----:R-:W-:-:S05]  /*1310*/  VIADD R23, R23, 0xffffffff ;  /* 0xffffffff17177836 */ /* 0x001fca0000000000 */
[----:B------:R-:W-:Y:S04]  /*1320*/  STS [R22], R23 ;  /* 0x0000001716007388 */ /* 0x000fe80000000800 */
[----:B------:R-:W0:Y:S02]  /*1330*/  LDS R25, [R20] ;  /* 0x0000000014197984 */ /* 0x000e240000000800 */
[----:B0-----:R-:W-:-:S05]  /*1340*/  VIADD R25, R25, 0xffffffff ;  /* 0xffffffff19197836 */ /* 0x001fca0000000000 */
[----:B------:R0:W-:Y:S01]  /*1350*/  STS [R20], R25 ;  /* 0x0000001914007388 */ /* 0x0001e20000000800 */
[----:B------:R-:W-:Y:S05]  /*1360*/  BRA `(.L_x_12) ;  /* 0x0000000000087947 */ /* 0x000fea0003800000 */
.L_x_15:
[----:B------:R-:W-:-:S04]  /*1370*/  LOP3.LUT P0, RZ, R18, 0xff, RZ, 0xc0, !PT ;  /* 0x000000ff12ff7812 */ /* 0x000fc8000780c0ff */
[----:B------:R-:W-:-:S09]  /*1380*/  SEL R17, R17, R25, !P0 ;  /* 0x0000001911117207 */ /* 0x000fd20004000000 */
.L_x_12:
[----:B------:R-:W-:Y:S05]  /*1390*/  BSYNC.RECONVERGENT B0 ;  /* 0x0000000000007941 */ /* 0x000fea0003800200 */
.L_x_11:
[----:B------:R-:W-:Y:S05]  /*13a0*/  WARPSYNC.ALL ;  /* 0x0000000000007948 */ /* 0x000fea0003800000 */
[----:B------:R-:W-:Y:S01]  /*13b0*/  BAR.SYNC.DEFER_BLOCKING 0x0 ;  /* 0x0000000000007b1d */ /* 0x000fe20000010000 */
[----:B------:R-:W-:Y:S02]  /*13c0*/  LOP3.LUT P0, RZ, R12, UR5, RZ, 0xc0, !PT ;  /* 0x000000050cff7c12 */ /* 0x000fe4000f80c0ff */
[----:B------:R-:W-:-:S03]  /*13d0*/  PRMT R23, R18, 0x7610, R23 ;  /* 0x0000761012177816 */ /* 0x000fc60000000017 */
[----:B------:R-:W-:Y:S08]  /*13e0*/  BSSY.RECONVERGENT B0, `(.L_x_16) ;  /* 0x000000c000007945 */ /* 0x000ff00003800200 */
[----:B------:R-:W-:Y:S05]  /*13f0*/  @!P0 BRA `(.L_x_17) ;  /* 0x0000000000288947 */ /* 0x000fea0003800000 */
[----:B------:R-:W1:Y:S01]  /*1400*/  LDS R21, [R21] ;  /* 0x0000000015157984 */ /* 0x000e620000000800 */
[----:B------:R-:W-:Y:S02]  /*1410*/  PRMT R23, RZ, 0x7610, R23 ;  /* 0x00007610ff177816 */ /* 0x000fe40000000017 */
[----:B-1----:R-:W-:-:S13]  /*1420*/  ISETP.NE.AND P0, PT, R21, 0x1, PT ;  /* 0x000000011500780c */ /* 0x002fda0003f05270 */
[----:B------:R-:W-:Y:S05]  /*1430*/  @!P0 BRA `(.L_x_17) ;  /* 0x0000000000188947 */ /* 0x000fea0003800000 */
[----:B0-----:R-:W0:Y:S02]  /*1440*/  LDS R20, [R20] ;  /* 0x0000000014147984 */ /* 0x001e240000000800 */
[----:B0-----:R-:W-:-:S13]  /*1450*/  ISETP.NE.AND P0, PT, R20, 0x1, PT ;  /* 0x000000011400780c */ /* 0x001fda0003f05270 */
[----:B------:R-:W0:Y:S02]  /*1460*/  @P0 LDS R22, [R22] ;  /* 0x0000000016160984 */ /* 0x000e240000000800 */
[----:B0-----:R-:W-:-:S04]  /*1470*/  @P0 ISETP.NE.AND P1, PT, R22, 0x1, PT ;  /* 0x000000011600080c */ /* 0x001fc80003f25270 */
[----:B------:R-:W-:-:S04]  /*1480*/  @P0 SEL R18, R18, RZ, P1 ;  /* 0x000000ff12120207 */ /* 0x000fc80000800000 */
[----:B------:R-:W-:-:S07]  /*1490*/  @P0 PRMT R23, R18, 0x7610, R23 ;  /* 0x0000761012170816 */ /* 0x000fce0000000017 */
.L_x_17:
[----:B------:R-:W-:Y:S05]  /*14a0*/  BSYNC.RECONVERGENT B0 ;  /* 0x0000000000007941 */ /* 0x000fea0003800200 */
.L_x_16:
[----:B------:R-:W-:-:S09]  /*14b0*/  UISETP.NE.AND UP0, UPT, UR4, 0x18, UPT ;  /* 0x000000180400788c */ /* 0x000fd2000bf05270 */
[----:B------:R-:W-:Y:S05]  /*14c0*/  BRA.U !UP0, `(.L_x_18) ;  /* 0x0000000108f47547 */ /* 0x000fea000b800000 */
[----:B------:R-:W-:Y:S01]  /*14d0*/  USHF.L.U32 UR6, UR5, 0x1, URZ ;  /* 0x0000000105067899 */ /* 0x000fe200080006ff */
[----:B------:R-:W-:Y:S01]  /*14e0*/  IADD3 R19, PT, PT, R19, 0x1, RZ ;  /* 0x0000000113137810 */ /* 0x000fe20007ffe0ff */
[----:B------:R-:W-:Y:S04]  /*14f0*/  BSSY.RECONVERGENT B0, `(.L_x_19) ;  /* 0x0000026000007945 */ /* 0x000fe80003800200 */
[----:B------:R-:W-:Y:S01]  /*1500*/  LOP3.LUT P0, RZ, R12, UR6, RZ, 0xc0, !PT ;  /* 0x000000060cff7c12 */ /* 0x000fe2000f80c0ff */
[----:B------:R-:W-:-:S05]  /*1510*/  IMAD.HI.U32 R18, R19, 0x51eb851f, RZ ;  /* 0x51eb851f13127827 */ /* 0x000fca00078e00ff */
[----:B------:R-:W-:-:S05]  /*1520*/  SHF.R.U32.HI R18, RZ, 0x3, R18 ;  /* 0x00000003ff127819 */ /* 0x000fca0000011612 */
[----:B0-----:R-:W-:-:S04]  /*1530*/  IMAD R25, R18, -0x19, R19 ;  /* 0xffffffe712197824 */ /* 0x001fc800078e0213 */
[C---:B------:R-:W-:Y:S02]  /*1540*/  IMAD R20, R25.reuse, 0x4, R16 ;  /* 0x0000000419147824 */ /* 0x040fe400078e0210 */
[C---:B------:R-:W-:Y:S02]  /*1550*/  IMAD R21, R25.reuse, 0x4, R0 ;  /* 0x0000000419157824 */ /* 0x040fe400078e0200 */
[----:B------:R-:W-:Y:S01]  /*1560*/  IMAD R19, R25, 0x4, R15 ;  /* 0x0000000419137824 */ /* 0x000fe200078e020f */
[----:B------:R-:W-:Y:S06]  /*1570*/  @!P0 BRA `(.L_x_20) ;  /* 0x0000000000748947 */ /* 0x000fec0003800000 */
[----:B------:R-:W-:Y:S01]  /*1580*/  IADD3 R18, PT, PT, R10, R25, RZ ;  /* 0x000000190a127210 */ /* 0x000fe20007ffe0ff */
        /* <DEDUP_REMOVED lines=13> */
.L_x_22:
[----:B------:R-:W-:Y:S05]  /*1660*/  BSYNC.RELIABLE B1 ;  /* 0x0000000000017941 */ /* 0x000fea0003800100 */
.L_x_21:
[----:B------:R-:W0:Y:S01]  /*1670*/  LDS R18, [R20] ;  /* 0x0000000014127984 */ /* 0x000e220000000800 */
[----:B------:R-:W-:Y:S01]  /*1680*/  LOP3.LUT R12, R12, UR6, RZ, 0x3c, !PT ;  /* 0x000000060c0c7c12 */ /* 0x000fe2000f8e3cff */
[----:B------:R-:W-:Y:S02]  /*1690*/  VIADD R14, R14, 0xffffffff ;  /* 0xffffffff0e0e7836 */ /* 0x000fe40000000000 */
[----:B0-----:R-:W-:-:S05]  /*16a0*/  VIADD R25, R18, 0xffffffff ;  /* 0xffffffff12197836 */ /* 0x001fca0000000000 */
[----:B------:R-:W-:Y:S04]  /*16b0*/  STS [R20], R25 ;  /* 0x0000001914007388 */ /* 0x000fe80000000800 */
[----:B------:R-:W0:Y:S02]  /*16c0*/  LDS R18, [R21] ;  /* 0x0000000015127984 */ /* 0x000e240000000800 */
[----:B0-----:R-:W-:-:S05]  /*16d0*/  IADD3 R18, PT, PT, R18, -0x1, RZ ;  /* 0xffffffff12127810 */ /* 0x001fca0007ffe0ff */
[----:B------:R-:W-:Y:S04]  /*16e0*/  STS [R21], R18 ;  /* 0x0000001215007388 */ /* 0x000fe80000000800 */
[----:B------:R-:W0:Y:S02]  /*16f0*/  LDS R22, [R19] ;  /* 0x0000000013167984 */ /* 0x000e240000000800 */
[----:B0-----:R-:W-:-:S05]  /*1700*/  VIADD R22, R22, 0xffffffff ;  /* 0xffffffff16167836 */ /* 0x001fca0000000000 */
[----:B------:R0:W-:Y:S01]  /*1710*/  STS [R19], R22 ;  /* 0x0000001613007388 */ /* 0x0001e20000000800 */
[----:B------:R-:W-:Y:S05]  /*1720*/  BRA `(.L_x_20) ;  /* 0x0000000000087947 */ /* 0x000fea0003800000 */
.L_x_23:
[----:B------:R-:W-:-:S04]  /*1730*/  LOP3.LUT P0, RZ, R23, 0xff, RZ, 0xc0, !PT ;  /* 0x000000ff17ff7812 */ /* 0x000fc8000780c0ff */
[----:B------:R-:W-:-:S09]  /*1740*/  SEL R17, R17, R25, !P0 ;  /* 0x0000001911117207 */ /* 0x000fd20004000000 */
.L_x_20:
[----:B------:R-:W-:Y:S05]  /*1750*/  BSYNC.RECONVERGENT B0 ;  /* 0x0000000000007941 */ /* 0x000fea0003800200 */
.L_x_19:
        /* <DEDUP_REMOVED lines=16> */
.L_x_25:
[----:B------:R-:W-:Y:S05]  /*1860*/  BSYNC.RECONVERGENT B0 ;  /* 0x0000000000007941 */ /* 0x000fea0003800200 */
.L_x_24:
[----:B------:R-:W-:Y:S02]  /*1870*/  USHF.L.U32 UR5, UR5, 0x2, URZ ;  /* 0x0000000205057899 */ /* 0x000fe400080006ff */
[----:B------:R-:W-:Y:S01]  /*1880*/  UIADD3 UR4, UPT, UPT, UR4, 0x2, URZ ;  /* 0x0000000204047890 */ /* 0x000fe2000fffe0ff */
[----:B------:R-:W-:Y:S11]  /*1890*/  BRA `(.L_x_26) ;  /* 0xfffffff800207947 */ /* 0x000ff6000383ffff */
.L_x_18:
[----:B------:R-:W-:Y:S01]  /*18a0*/  LOP3.LUT P0, RZ, R23, 0xff, RZ, 0xc0, !PT ;  /* 0x000000ff17ff7812 */ /* 0x000fe2000780c0ff */
[----:B------:R-:W-:Y:S01]  /*18b0*/  BSSY.RECONVERGENT B0, `(.L_x_27) ;  /* 0x0000011000007945 */ /* 0x000fe20003800200 */
[----:B------:R-:W-:-:S13]  /*18c0*/  ISETP.NE.AND P1, PT, R14, 0x1, PT ;  /* 0x000000010e00780c */ /* 0x000fda0003f25270 */
[----:B------:R-:W-:Y:S05]  /*18d0*/  @P0 BRA P1, `(.L_x_28) ;  /* 0x0000000000380947 */ /* 0x000fea0000800000 */
[----:B------:R-:W1:Y:S01]  /*18e0*/  S2UR UR5, SR_CgaCtaId ;  /* 0x00000000000579c3 */ /* 0x000e620000008800 */
[----:B------:R-:W-:Y:S01]  /*18f0*/  UMOV UR4, 0x400 ;  /* 0x0000040000047882 */ /* 0x000fe20000000000 */
[----:B------:R-:W-:Y:S01]  /*1900*/  IMAD.MOV.U32 R19, RZ, RZ, 0x1 ;  /* 0x00000001ff137424 */ /* 0x000fe200078e00ff */
[----:B------:R-:W-:Y:S01]  /*1910*/  IADD3 R18, PT, PT, R10, R17, RZ ;  /* 0x000000110a127210 */ /* 0x000fe20007ffe0ff */
[--C-:B0-----:R-:W-:Y:S01]  /*1920*/  IMAD.IADD R20, R4, 0x1, R17.reuse ;  /* 0x0000000104147824 */ /* 0x101fe200078e0211 */
[----:B------:R-:W-:Y:S01]  /*1930*/  MOV R12, RZ ;  /* 0x000000ff000c7202 */ /* 0x000fe20000000f00 */
[----:B------:R-:W-:Y:S02]  /*1940*/  IMAD.IADD R22, R11, 0x1, R17 ;  /* 0x000000010b167824 */ /* 0x000fe400078e0211 */
[----:B------:R2:W-:Y:S01]  /*1950*/  STS.U8 [R18], R19 ;  /* 0x0000001312007388 */ /* 0x0005e20000000000 */
[----:B------:R-:W-:Y:S02]  /*1960*/  VIADD R7, R17, 0x1 ;  /* 0x0000000111077836 */ /* 0x000fe40000000000 */
[----:B------:R-:W-:Y:S01]  /*1970*/  IMAD.MOV.U32 R14, RZ, RZ, RZ ;  /* 0x000000ffff0e7224 */ /* 0x000fe200078e00ff */
[----:B------:R2:W-:Y:S04]  /*1980*/  STS.U8 [R20], R19 ;  /* 0x0000001314007388 */ /* 0x0005e80000000000 */
[----:B------:R2:W-:Y:S01]  /*1990*/  STS.U8 [R22], R19 ;  /* 0x0000001316007388 */ /* 0x0005e20000000000 */
[----:B-1----:R-:W-:-:S09]  /*19a0*/  ULEA UR4, UR5, UR4, 0x18 ;  /* 0x0000000405047291 */ /* 0x002fd2000f8ec0ff */
[----:B------:R2:W-:Y:S03]  /*19b0*/  STS.U8 [UR4+0x753], R19 ;  /* 0x00075313ff007988 */ /* 0x0005e60008000004 */
.L_x_28:
[----:B------:R-:W-:Y:S05]  /*19c0*/  BSYNC.RECONVERGENT B0 ;  /* 0x0000000000007941 */ /* 0x000fea0003800200 */
.L_x_27:
[----:B------:R-:W1:Y:S08]  /*19d0*/  S2UR UR5, SR_CgaCtaId ;  /* 0x00000000000579c3 */ /* 0x000e700000008800 */
[----:B------:R-:W-:Y:S06]  /*19e0*/  BAR.SYNC.DEFER_BLOCKING 0x0 ;  /* 0x0000000000007b1d */ /* 0x000fec0000010000 */
[----:B------:R-:W-:-:S02]  /*19f0*/  UMOV UR4, 0x400 ;  /* 0x0000040000047882 */ /* 0x000fc40000000000 */
[----:B-1----:R-:W-:-:S06]  /*1a00*/  ULEA UR4, UR5, UR4, 0x18 ;  /* 0x0000000405047291 */ /* 0x002fcc000f8ec0ff */
[----:B--2---:R-:W-:-:S05]  /*1a10*/  IMAD.U32 R18, RZ, RZ, UR4 ;  /* 0x00000004ff127e24 */ /* 0x004fca000f8e00ff */
[----:B------:R-:W1:Y:S02]  /*1a20*/  LDS.U8 R19, [R18+0x753] ;  /* 0x0007530012137984 */ /* 0x000e640000000000 */
[----:B-1----:R-:W-:-:S13]  /*1a30*/  ISETP.NE.AND P0, PT, R19, RZ, PT ;  /* 0x000000ff1300720c */ /* 0x002fda0003f05270 */
[----:B------:R-:W-:Y:S05]  /*1a40*/  @P0 BRA `(.L_x_29) ;  /* 0xfffffff400900947 */ /* 0x000fea000383ffff */
.L_x_10:
[----:B------:R-:W-:Y:S01]  /*1a50*/  IMAD.IADD R10, R10, 0x1, R8 ;  /* 0x000000010a0a7824 */ /* 0x000fe200078e0208 */
[----:B------:R-:W-:Y:S04]  /*1a60*/  BSSY.RECONVERGENT B0, `(.L_x_30) ;  /* 0x0000012000007945 */ /* 0x000fe80003800200 */
[----:B------:R-:W-:Y:S01]  /*1a70*/  BSSY.RELIABLE B1, `(.L_x_31) ;  /* 0x000000e000017945 */ /* 0x000fe20003800100 */
[----:B------:R-:W1:Y:S02]  /*1a80*/  LDS.U8 R10, [R10] ;  /* 0x000000000a0a7984 */ /* 0x000e640000000000 */
[----:B-1----:R-:W-:-:S13]  /*1a90*/  ISETP.NE.AND P0, PT, R10, RZ, PT ;  /* 0x000000ff0a00720c */ /* 0x002fda0003f05270 */
[----:B------:R-:W-:Y:S05]  /*1aa0*/  @!P0 BRA `(.L_x_32) ;  /* 0x0000000000288947 */ /* 0x000fea0003800000 */
[----:B------:R-:W-:-:S05]  /*1ab0*/  IMAD R5, R9, 0x19, R5 ;  /* 0x0000001909057824 */ /* 0x000fca00078e0205 */
[----:B------:R-:W-:-:S06]  /*1ac0*/  IADD3 R5, PT, PT, R5, R8, RZ ;  /* 0x0000000805057210 */ /* 0x000fcc0007ffe0ff */
[----:B------:R-:W1:Y:S02]  /*1ad0*/  LDS.U8 R5, [R5] ;  /* 0x0000000005057984 */ /* 0x000e640000000000 */
[----:B-1----:R-:W-:-:S13]  /*1ae0*/  ISETP.NE.AND P0, PT, R5, RZ, PT ;  /* 0x000000ff0500720c */ /* 0x002fda0003f05270 */
[----:B------:R-:W-:Y:S05]  /*1af0*/  @!P0 BRA `(.L_x_32) ;  /* 0x0000000000148947 */ /* 0x000fea0003800000 */
[----:B------:R-:W-:-:S06]  /*1b00*/  IMAD.IADD R8, R11, 0x1, R8 ;  /* 0x000000010b087824 */ /* 0x000fcc00078e0208 */
[----:B------:R-:W1:Y:S02]  /*1b10*/  LDS.U8 R8, [R8] ;  /* 0x0000000008087984 */ /* 0x000e640000000000 */
[----:B-1----:R-:W-:-:S13]  /*1b20*/  ISETP.NE.AND P0, PT, R8, RZ, PT ;  /* 0x000000ff0800720c */ /* 0x002fda0003f05270 */
[----:B------:R-:W-:Y:S05]  /*1b30*/  @P0 BREAK.RELIABLE B1 ;  /* 0x0000000000010942 */ /* 0x000fea0003800100 */
[----:B------:R-:W-:Y:S05]  /*1b40*/  @P0 BRA `(.L_x_33) ;  /* 0x00000000000c0947 */ /* 0x000fea0003800000 */
.L_x_32:
[----:B------:R-:W-:Y:S05]  /*1b50*/  BSYNC.RELIABLE B1 ;  /* 0x0000000000017941 */ /* 0x000fea0003800100 */
.L_x_31:
[----:B------:R-:W-:-:S05]  /*1b60*/  IMAD.MOV.U32 R9, RZ, RZ, 0x1 ;  /* 0x00000001ff097424 */ /* 0x000fca00078e00ff */
[----:B------:R1:W-:Y:S02]  /*1b70*/  STS.U8 [R18+0x753], R9 ;  /* 0x0007530912007388 */ /* 0x0003e40000000000 */
.L_x_33:
[----:B------:R-:W-:Y:S05]  /*1b80*/  BSYNC.RECONVERGENT B0 ;  /* 0x0000000000007941 */ /* 0x000fea0003800200 */
.L_x_30:
[----:B------:R-:W-:Y:S05]  /*1b90*/  WARPSYNC.ALL ;  /* 0x0000000000007948 */ /* 0x000fea0003800000 */
[----:B------:R-:W-:Y:S01]  /*1ba0*/  BAR.SYNC.DEFER_BLOCKING 0x0 ;  /* 0x0000000000007b1d */ /* 0x000fe20000010000 */
[----:B------:R-:W-:-:S05]  /*1bb0*/  ISETP.NE.AND P1, PT, R6, RZ, PT ;  /* 0x000000ff0600720c */ /* 0x000fca0003f25270 */
[----:B-1----:R-:W1:Y:S02]  /*1bc0*/  LDS.U8 R18, [R18+0x753] ;  /* 0x0007530012127984 */ /* 0x002e640000000000 */
[----:B-1----:R-:W-:-:S06]  /*1bd0*/  ISETP.NE.AND P0, PT, R18, RZ, PT ;  /* 0x000000ff1200720c */ /* 0x002fcc0003f05270 */
[----:B------:R-:W-:-:S05]  /*1be0*/  @!P1 SEL R7, R7, RZ, !P0 ;  /* 0x000000ff07079207 */ /* 0x000fca0004000000 */
[----:B------:R-:W-:Y:S01]  /*1bf0*/  STG.E desc[UR8][R2.64], R7 ;  /* 0x0000000702007986 */ /* 0x000fe2000c101908 */
[----:B------:R-:W-:Y:S05]  /*1c00*/  EXIT ;  /* 0x000000000000794d */ /* 0x000fea0003800000 */
.L_x_34:
[----:B------:R-:W-:-:S00]  /*1c10*/  BRA `(.L_x_34) ;  /* 0xfffffffc00fc7947 */ /* 0x000fc0000383ffff */
[----:B------:R-:W-:-:S00]  /*1c20*/  NOP ;  /* 0x0000000000007918 */ /* 0x000fc00000000000 */
        /* <DEDUP_REMOVED lines=13> */
.L_x_35:


//--------------------- .nv.shared._Z5solvePi     --------------------------
	.section	.nv.shared._Z5solvePi,"aw",@nobits
	.sectionflags	@""
	.align	4
.nv.shared._Z5solvePi:
	.zero		10400


//--------------------- .nv.shared.reserved.0     --------------------------
	.section	.nv.shared.reserved.0,"aw",@nobits
	.weak		__nv_reservedSMEM_offset_0_alias
	.size		__nv_reservedSMEM_offset_0_alias, 0, 64
	.other		__nv_reservedSMEM_offset_0_alias,@"STO_CUDA_RESERVED_SHARED STV_DEFAULT"
__nv_reservedSMEM_offset_0_alias:
	.zero		0
	.zero		64


//--------------------- .nv.constant0._Z5solvePi  --------------------------
	.section	.nv.constant0._Z5solvePi,"a",@progbits
	.sectionflags	@""
	.align	4
.nv.constant0._Z5solvePi:
	.zero		904


//--------------------- SYMBOLS --------------------------

	.type		.nv.reservedSmem.offset0,@object
	.size		.nv.reservedSmem.offset0,0x4
	.type		.nv.reservedSmem.cap,@object
	.size		.nv.reservedSmem.cap,0x4
